//
// Generated by NVIDIA NVVM Compiler
//
// Compiler Build ID: CL-36424714
// Cuda compilation tools, release 13.0, V13.0.88
// Based on NVVM 20.0.0
//

.version 9.0
.target sm_100
.address_size 64

	// .globl	_Z6VecAddPKfS0_Pfi

.visible .entry _Z6VecAddPKfS0_Pfi(
	.param .u64 .ptr .align 1 _Z6VecAddPKfS0_Pfi_param_0,
	.param .u64 .ptr .align 1 _Z6VecAddPKfS0_Pfi_param_1,
	.param .u64 .ptr .align 1 _Z6VecAddPKfS0_Pfi_param_2,
	.param .u32 _Z6VecAddPKfS0_Pfi_param_3
)
{
	.reg .pred 	%p<2>;
	.reg .b32 	%r<6>;
	.reg .b32 	%f<4>;
	.reg .b64 	%rd<11>;

	ld.param.u64 	%rd1, [_Z6VecAddPKfS0_Pfi_param_0];
	ld.param.u64 	%rd2, [_Z6VecAddPKfS0_Pfi_param_1];
	ld.param.u64 	%rd3, [_Z6VecAddPKfS0_Pfi_param_2];
	ld.param.u32 	%r2, [_Z6VecAddPKfS0_Pfi_param_3];
	mov.u32 	%r3, %ntid.x;
	mov.u32 	%r4, %ctaid.x;
	mov.u32 	%r5, %tid.x;
	mad.lo.s32 	%r1, %r3, %r4, %r5;
	setp.ge.s32 	%p1, %r1, %r2;
	@%p1 bra 	$L__BB0_2;
	cvta.to.global.u64 	%rd4, %rd1;
	cvta.to.global.u64 	%rd5, %rd2;
	cvta.to.global.u64 	%rd6, %rd3;
	mul.wide.s32 	%rd7, %r1, 4;
	add.s64 	%rd8, %rd4, %rd7;
	ld.global.f32 	%f1, [%rd8];
	add.s64 	%rd9, %rd5, %rd7;
	ld.global.f32 	%f2, [%rd9];
	add.f32 	%f3, %f1, %f2;
	add.s64 	%rd10, %rd6, %rd7;
	st.global.f32 	[%rd10], %f3;
$L__BB0_2:
	ret;

}


// ===== COMPILED SASS (sm_100) =====

	.target	sm_100

	.elftype	@"ET_EXEC"


//--------------------- .note.nv.tkinfo           --------------------------
	.section	.note.nv.tkinfo,"",@"SHT_NOTE"
	.sectionflags	@"SHF_NOTE_NV_TKINFO"
	.tkinfo
        /*0018*/ 	.word	0x00000002
        /*0030*/ 	.string	""
        /*0030*/ 	.string	"ptxas"
        /*0030*/ 	.string	"Cuda compilation tools, release 13.0, V13.0.88"
        /*0030*/ 	.string	"Build cuda_13.0.r13.0/compiler.36424714_0"
        /*0030*/ 	.string	"-arch sm_100 -m 64 "



//--------------------- .note.nv.cuinfo           --------------------------
	.section	.note.nv.cuinfo,"",@"SHT_NOTE"
	.sectionflags	@"SHF_NOTE_NV_CUINFO"
        /*0018*/ 	.short	0x0002
        /*001a*/ 	.short	0x0064
        /*001c*/ 	.short	0x0082
	.zero		2


//--------------------- .nv.info                  --------------------------
	.section	.nv.info,"",@"SHT_CUDA_INFO"
	.align	4


	//----- nvinfo : EIATTR_REGCOUNT
	.align		4
        /*0000*/ 	.byte	0x04, 0x2f
        /*0002*/ 	.short	(.L_1 - .L_0)
	.align		4
.L_0:
        /*0004*/ 	.word	index@(_Z6VecAddPKfS0_Pfi)
        /*0008*/ 	.word	0x0000000c


	//----- nvinfo : EIATTR_FRAME_SIZE
	.align		4
.L_1:
        /*000c*/ 	.byte	0x04, 0x11
        /*000e*/ 	.short	(.L_3 - .L_2)
	.align		4
.L_2:
        /*0010*/ 	.word	index@(_Z6VecAddPKfS0_Pfi)
        /*0014*/ 	.word	0x00000000


	//----- nvinfo : EIATTR_MIN_STACK_SIZE
	.align		4
.L_3:
        /*0018*/ 	.byte	0x04, 0x12
        /*001a*/ 	.short	(.L_5 - .L_4)
	.align		4
.L_4:
        /*001c*/ 	.word	index@(_Z6VecAddPKfS0_Pfi)
        /*0020*/ 	.word	0x00000000
.L_5:


//--------------------- .nv.compat                --------------------------
	.section	.nv.compat,"",@"SHT_CUDA_COMPAT_INFO"
	.align	4
        /*0000*/ 	.byte	0x02, 0x09, 0x00, 0x00, 0x02, 0x02, 0x01, 0x00, 0x02, 0x05, 0x05, 0x00, 0x03, 0x07, 0x01, 0x01
        /*0010*/ 	.byte	0x02, 0x03, 0x00, 0x00, 0x02, 0x06, 0x01, 0x00, 0x04, 0x0b, 0x08, 0x00, 0x09, 0x00, 0x00, 0x00
        /*0020*/ 	.byte	0x00, 0x00, 0x00, 0x00


//--------------------- .nv.info._Z6VecAddPKfS0_Pfi --------------------------
	.section	.nv.info._Z6VecAddPKfS0_Pfi,"",@"SHT_CUDA_INFO"
	.sectionflags	@""
	.align	4


	//----- nvinfo : EIATTR_CUDA_API_VERSION
	.align		4
        /*0000*/ 	.byte	0x04, 0x37
        /*0002*/ 	.short	(.L_7 - .L_6)
.L_6:
        /*0004*/ 	.word	0x00000082


	//----- nvinfo : EIATTR_KPARAM_INFO
	.align		4
.L_7:
        /*0008*/ 	.byte	0x04, 0x17
        /*000a*/ 	.short	(.L_9 - .L_8)
.L_8:
        /*000c*/ 	.word	0x00000000
        /*0010*/ 	.short	0x0003
        /*0012*/ 	.short	0x0018
        /*0014*/ 	.byte	0x00, 0xf0, 0x11, 0x00


	//----- nvinfo : EIATTR_KPARAM_INFO
	.align		4
.L_9:
        /*0018*/ 	.byte	0x04, 0x17
        /*001a*/ 	.short	(.L_11 - .L_10)
.L_10:
        /*001c*/ 	.word	0x00000000
        /*0020*/ 	.short	0x0002
        /*0022*/ 	.short	0x0010
        /*0024*/ 	.byte	0x00, 0xf5, 0x21, 0x00


	//----- nvinfo : EIATTR_KPARAM_INFO
	.align		4
.L_11:
        /*0028*/ 	.byte	0x04, 0x17
        /*002a*/ 	.short	(.L_13 - .L_12)
.L_12:
        /*002c*/ 	.word	0x00000000
        /*0030*/ 	.short	0x0001
        /*0032*/ 	.short	0x0008
        /*0034*/ 	.byte	0x00, 0xf5, 0x21, 0x00


	//----- nvinfo : EIATTR_KPARAM_INFO
	.align		4
.L_13:
        /*0038*/ 	.byte	0x04, 0x17
        /*003a*/ 	.short	(.L_15 - .L_14)
.L_14:
        /*003c*/ 	.word	0x00000000
        /*0040*/ 	.short	0x0000
        /*0042*/ 	.short	0x0000
        /*0044*/ 	.byte	0x00, 0xf5, 0x21, 0x00


	//----- nvinfo : EIATTR_SPARSE_MMA_MASK
	.align		4
.L_15:
        /*0048*/ 	.byte	0x03, 0x50
        /*004a*/ 	.short	0x0000


	//----- nvinfo : EIATTR_MAXREG_COUNT
	.align		4
        /*004c*/ 	.byte	0x03, 0x1b
        /*004e*/ 	.short	0x00ff


	//----- nvinfo : EIATTR_MERCURY_ISA_VERSION
	.align		4
        /*0050*/ 	.byte	0x03, 0x5f
        /*0052*/ 	.short	0x0101


	//----- nvinfo : EIATTR_VRC_CTA_INIT_COUNT
	.align		4
        /*0054*/ 	.byte	0x02, 0x4a
	.zero		1
	.zero		1


	//----- nvinfo : EIATTR_EXIT_INSTR_OFFSETS
	.align		4
        /*0058*/ 	.byte	0x04, 0x1c
        /*005a*/ 	.short	(.L_17 - .L_16)


	//   ....[0]....
.L_16:
        /*005c*/ 	.word	0x00000070


	//   ....[1]....
        /*0060*/ 	.word	0x00000130


	//----- nvinfo : EIATTR_CBANK_PARAM_SIZE
	.align		4
.L_17:
        /*0064*/ 	.byte	0x03, 0x19
        /*0066*/ 	.short	0x001c


	//----- nvinfo : EIATTR_PARAM_CBANK
	.align		4
        /*0068*/ 	.byte	0x04, 0x0a
        /*006a*/ 	.short	(.L_19 - .L_18)
	.align		4
.L_18:
        /*006c*/ 	.word	index@(.nv.constant0._Z6VecAddPKfS0_Pfi)
        /*0070*/ 	.short	0x0380
        /*0072*/ 	.short	0x001c


	//----- nvinfo : EIATTR_SW_WAR
	.align		4
.L_19:
        /*0074*/ 	.byte	0x04, 0x36
        /*0076*/ 	.short	(.L_21 - .L_20)
.L_20:
        /*0078*/ 	.word	0x00000008
.L_21:


//--------------------- .nv.callgraph             --------------------------
	.section	.nv.callgraph,"",@"SHT_CUDA_CALLGRAPH"
	.align	4
	.sectionentsize	8
	.align		4
        /*0000*/ 	.word	0x00000000
	.align		4
        /*0004*/ 	.word	0xffffffff
	.align		4
        /*0008*/ 	.word	0x00000000
	.align		4
        /*000c*/ 	.word	0xfffffffe
	.align		4
        /*0010*/ 	.word	0x00000000
	.align		4
        /*0014*/ 	.word	0xfffffffd
	.align		4
        /*0018*/ 	.word	0x00000000
	.align		4
        /*001c*/ 	.word	0xfffffffc


//--------------------- .text._Z6VecAddPKfS0_Pfi  --------------------------
	.section	.text._Z6VecAddPKfS0_Pfi,"ax",@progbits
	.align	128
        .global         _Z6VecAddPKfS0_Pfi
        .type           _Z6VecAddPKfS0_Pfi,@function
        .size           _Z6VecAddPKfS0_Pfi,(.L_x_1 - _Z6VecAddPKfS0_Pfi)
        .other          _Z6VecAddPKfS0_Pfi,@"STO_CUDA_ENTRY STV_DEFAULT"
_Z6VecAddPKfS0_Pfi:
.text._Z6VecAddPKfS0_Pfi:
[----:B------:R-:W-:Y:S01]  /*0000*/  LDC R1, c[0x0][0x37c] ;  /* 0x0000df00ff017b82 */ /* 0x000fe20000000800 */
[----:B------:R-:W0:Y:S01]  /*0010*/  S2R R9, SR_CTAID.X ;  /* 0x0000000000097919 */ /* 0x000e220000002500 */
[----:B------:R-:W0:Y:S01]  /*0020*/  LDCU UR4, c[0x0][0x360] ;  /* 0x00006c00ff0477ac */ /* 0x000e220008000800 */
[----:B------:R-:W0:Y:S01]  /*0030*/  S2R R0, SR_TID.X ;  /* 0x0000000000007919 */ /* 0x000e220000002100 */
[----:B------:R-:W1:Y:S01]  /*0040*/  LDCU UR5, c[0x0][0x398] ;  /* 0x00007300ff0577ac */ /* 0x000e620008000800 */
[----:B0-----:R-:W-:-:S05]  /*0050*/  IMAD R9, R9, UR4, R0 ;  /* 0x0000000409097c24 */ /* 0x001fca000f8e0200 */
[----:B-1----:R-:W-:-:S13]  /*0060*/  ISETP.GE.AND P0, PT, R9, UR5, PT ;  /* 0x0000000509007c0c */ /* 0x002fda000bf06270 */
[----:B------:R-:W-:Y:S05]  /*0070*/  @P0 EXIT ;  /* 0x000000000000094d */ /* 0x000fea0003800000 */
[----:B------:R-:W0:Y:S01]  /*0080*/  LDC.64 R2, c[0x0][0x380] ;  /* 0x0000e000ff027b82 */ /* 0x000e220000000a00 */
[----:B------:R-:W1:Y:S07]  /*0090*/  LDCU.64 UR4, c[0x0][0x358] ;  /* 0x00006b00ff0477ac */ /* 0x000e6e0008000a00 */
[----:B------:R-:W2:Y:S08]  /*00a0*/  LDC.64 R4, c[0x0][0x388] ;  /* 0x0000e200ff047b82 */ /* 0x000eb00000000a00 */
[----:B------:R-:W3:Y:S01]  /*00b0*/  LDC.64 R6, c[0x0][0x390] ;  /* 0x0000e400ff067b82 */ /* 0x000ee20000000a00 */
[----:B0-----:R-:W-:-:S06]  /*00c0*/  IMAD.WIDE R2, R9, 0x4, R2 ;  /* 0x0000000409027825 */ /* 0x001fcc00078e0202 */
[----:B-1----:R-:W4:Y:S01]  /*00d0*/  LDG.E R2, desc[UR4][R2.64] ;  /* 0x0000000402027981 */ /* 0x002f22000c1e1900 */
[----:B--2---:R-:W-:-:S06]  /*00e0*/  IMAD.WIDE R4, R9, 0x4, R4 ;  /* 0x0000000409047825 */ /* 0x004fcc00078e0204 */
[----:B------:R-:W4:Y:S01]  /*00f0*/  LDG.E R5, desc[UR4][R4.64] ;  /* 0x0000000404057981 */ /* 0x000f22000c1e1900 */
[----:B---3--:R-:W-:-:S04]  /*0100*/  IMAD.WIDE R6, R9, 0x4, R6 ;  /* 0x0000000409067825 */ /* 0x008fc800078e0206 */
[----:B----4-:R-:W-:-:S05]  /*0110*/  FADD R9, R2, R5 ;  /* 0x0000000502097221 */ /* 0x010fca0000000000 */
[----:B------:R-:W-:Y:S01]  /*0120*/  STG.E desc[UR4][R6.64], R9 ;  /* 0x0000000906007986 */ /* 0x000fe2000c101904 */
[----:B------:R-:W-:Y:S05]  /*0130*/  EXIT ;  /* 0x000000000000794d */ /* 0x000fea0003800000 */
.L_x_0:
[----:B------:R-:W-:-:S00]  /*0140*/  BRA `(.L_x_0) ;  /* 0xfffffffc00fc7947 */ /* 0x000fc0000383ffff */
[----:B------:R-:W-:-:S00]  /*0150*/  NOP ;  /* 0x0000000000007918 */ /* 0x000fc00000000000 */
        /* <DEDUP_REMOVED lines=10> */
.L_x_1:


//--------------------- .nv.shared.reserved.0     --------------------------
	.section	.nv.shared.reserved.0,"aw",@nobits
	.weak		__nv_reservedSMEM_offset_0_alias
	.size		__nv_reservedSMEM_offset_0_alias, 0, 64
	.other		__nv_reservedSMEM_offset_0_alias,@"STO_CUDA_RESERVED_SHARED STV_DEFAULT"
__nv_reservedSMEM_offset_0_alias:
	.zero		0
	.zero		64


//--------------------- .nv.constant0._Z6VecAddPKfS0_Pfi --------------------------
	.section	.nv.constant0._Z6VecAddPKfS0_Pfi,"a",@progbits
	.sectionflags	@""
	.align	4
.nv.constant0._Z6VecAddPKfS0_Pfi:
	.zero		924


//--------------------- SYMBOLS --------------------------

	.type		.nv.reservedSmem.offset0,@object
	.size		.nv.reservedSmem.offset0,0x4
